//
// Generated by NVIDIA NVVM Compiler
//
// Compiler Build ID: CL-36424714
// Cuda compilation tools, release 13.0, V13.0.88
// Based on NVVM 20.0.0
//

.version 9.0
.target sm_100
.address_size 64

	// .globl	_Z12add_vec_cudaPiS_S_

.visible .entry _Z12add_vec_cudaPiS_S_(
	.param .u64 .ptr .align 1 _Z12add_vec_cudaPiS_S__param_0,
	.param .u64 .ptr .align 1 _Z12add_vec_cudaPiS_S__param_1,
	.param .u64 .ptr .align 1 _Z12add_vec_cudaPiS_S__param_2
)
{
	.reg .pred 	%p<2>;
	.reg .b32 	%r<8>;
	.reg .b64 	%rd<11>;

	ld.param.u64 	%rd1, [_Z12add_vec_cudaPiS_S__param_0];
	ld.param.u64 	%rd2, [_Z12add_vec_cudaPiS_S__param_1];
	ld.param.u64 	%rd3, [_Z12add_vec_cudaPiS_S__param_2];
	mov.u32 	%r2, %ntid.x;
	mov.u32 	%r3, %ctaid.x;
	mov.u32 	%r4, %tid.x;
	mad.lo.s32 	%r1, %r2, %r3, %r4;
	setp.gt.s32 	%p1, %r1, 99;
	@%p1 bra 	$L__BB0_2;
	cvta.to.global.u64 	%rd4, %rd1;
	cvta.to.global.u64 	%rd5, %rd2;
	cvta.to.global.u64 	%rd6, %rd3;
	mul.wide.s32 	%rd7, %r1, 4;
	add.s64 	%rd8, %rd4, %rd7;
	ld.global.u32 	%r5, [%rd8];
	add.s64 	%rd9, %rd5, %rd7;
	ld.global.u32 	%r6, [%rd9];
	add.s32 	%r7, %r6, %r5;
	add.s64 	%rd10, %rd6, %rd7;
	st.global.u32 	[%rd10], %r7;
$L__BB0_2:
	ret;

}


// ===== COMPILED SASS (sm_100) =====

	.target	sm_100

	.elftype	@"ET_EXEC"


//--------------------- .note.nv.tkinfo           --------------------------
	.section	.note.nv.tkinfo,"",@"SHT_NOTE"
	.sectionflags	@"SHF_NOTE_NV_TKINFO"
	.tkinfo
        /*0018*/ 	.word	0x00000002
        /*0030*/ 	.string	""
        /*0030*/ 	.string	"ptxas"
        /*0030*/ 	.string	"Cuda compilation tools, release 13.0, V13.0.88"
        /*0030*/ 	.string	"Build cuda_13.0.r13.0/compiler.36424714_0"
        /*0030*/ 	.string	"-arch sm_100 -m 64 "



//--------------------- .note.nv.cuinfo           --------------------------
	.section	.note.nv.cuinfo,"",@"SHT_NOTE"
	.sectionflags	@"SHF_NOTE_NV_CUINFO"
        /*0018*/ 	.short	0x0002
        /*001a*/ 	.short	0x0064
        /*001c*/ 	.short	0x0082
	.zero		2


//--------------------- .nv.info                  --------------------------
	.section	.nv.info,"",@"SHT_CUDA_INFO"
	.align	4


	//----- nvinfo : EIATTR_REGCOUNT
	.align		4
        /*0000*/ 	.byte	0x04, 0x2f
        /*0002*/ 	.short	(.L_1 - .L_0)
	.align		4
.L_0:
        /*0004*/ 	.word	index@(_Z12add_vec_cudaPiS_S_)
        /*0008*/ 	.word	0x0000000c


	//----- nvinfo : EIATTR_FRAME_SIZE
	.align		4
.L_1:
        /*000c*/ 	.byte	0x04, 0x11
        /*000e*/ 	.short	(.L_3 - .L_2)
	.align		4
.L_2:
        /*0010*/ 	.word	index@(_Z12add_vec_cudaPiS_S_)
        /*0014*/ 	.word	0x00000000


	//----- nvinfo : EIATTR_MIN_STACK_SIZE
	.align		4
.L_3:
        /*0018*/ 	.byte	0x04, 0x12
        /*001a*/ 	.short	(.L_5 - .L_4)
	.align		4
.L_4:
        /*001c*/ 	.word	index@(_Z12add_vec_cudaPiS_S_)
        /*0020*/ 	.word	0x00000000
.L_5:


//--------------------- .nv.compat                --------------------------
	.section	.nv.compat,"",@"SHT_CUDA_COMPAT_INFO"
	.align	4
        /*0000*/ 	.byte	0x02, 0x09, 0x00, 0x00, 0x02, 0x02, 0x01, 0x00, 0x02, 0x05, 0x05, 0x00, 0x03, 0x07, 0x01, 0x01
        /*0010*/ 	.byte	0x02, 0x03, 0x00, 0x00, 0x02, 0x06, 0x01, 0x00, 0x04, 0x0b, 0x08, 0x00, 0x09, 0x00, 0x00, 0x00
        /*0020*/ 	.byte	0x00, 0x00, 0x00, 0x00


//--------------------- .nv.info._Z12add_vec_cudaPiS_S_ --------------------------
	.section	.nv.info._Z12add_vec_cudaPiS_S_,"",@"SHT_CUDA_INFO"
	.sectionflags	@""
	.align	4


	//----- nvinfo : EIATTR_CUDA_API_VERSION
	.align		4
        /*0000*/ 	.byte	0x04, 0x37
        /*0002*/ 	.short	(.L_7 - .L_6)
.L_6:
        /*0004*/ 	.word	0x00000082


	//----- nvinfo : EIATTR_KPARAM_INFO
	.align		4
.L_7:
        /*0008*/ 	.byte	0x04, 0x17
        /*000a*/ 	.short	(.L_9 - .L_8)
.L_8:
        /*000c*/ 	.word	0x00000000
        /*0010*/ 	.short	0x0002
        /*0012*/ 	.short	0x0010
        /*0014*/ 	.byte	0x00, 0xf5, 0x21, 0x00


	//----- nvinfo : EIATTR_KPARAM_INFO
	.align		4
.L_9:
        /*0018*/ 	.byte	0x04, 0x17
        /*001a*/ 	.short	(.L_11 - .L_10)
.L_10:
        /*001c*/ 	.word	0x00000000
        /*0020*/ 	.short	0x0001
        /*0022*/ 	.short	0x0008
        /*0024*/ 	.byte	0x00, 0xf5, 0x21, 0x00


	//----- nvinfo : EIATTR_KPARAM_INFO
	.align		4
.L_11:
        /*0028*/ 	.byte	0x04, 0x17
        /*002a*/ 	.short	(.L_13 - .L_12)
.L_12:
        /*002c*/ 	.word	0x00000000
        /*0030*/ 	.short	0x0000
        /*0032*/ 	.short	0x0000
        /*0034*/ 	.byte	0x00, 0xf5, 0x21, 0x00


	//----- nvinfo : EIATTR_SPARSE_MMA_MASK
	.align		4
.L_13:
        /*0038*/ 	.byte	0x03, 0x50
        /*003a*/ 	.short	0x0000


	//----- nvinfo : EIATTR_MAXREG_COUNT
	.align		4
        /*003c*/ 	.byte	0x03, 0x1b
        /*003e*/ 	.short	0x00ff


	//----- nvinfo : EIATTR_MERCURY_ISA_VERSION
	.align		4
        /*0040*/ 	.byte	0x03, 0x5f
        /*0042*/ 	.short	0x0101


	//----- nvinfo : EIATTR_VRC_CTA_INIT_COUNT
	.align		4
        /*0044*/ 	.byte	0x02, 0x4a
	.zero		1
	.zero		1


	//----- nvinfo : EIATTR_EXIT_INSTR_OFFSETS
	.align		4
        /*0048*/ 	.byte	0x04, 0x1c
        /*004a*/ 	.short	(.L_15 - .L_14)


	//   ....[0]....
.L_14:
        /*004c*/ 	.word	0x00000060


	//   ....[1]....
        /*0050*/ 	.word	0x00000120


	//----- nvinfo : EIATTR_CBANK_PARAM_SIZE
	.align		4
.L_15:
        /*0054*/ 	.byte	0x03, 0x19
        /*0056*/ 	.short	0x0018


	//----- nvinfo : EIATTR_PARAM_CBANK
	.align		4
        /*0058*/ 	.byte	0x04, 0x0a
        /*005a*/ 	.short	(.L_17 - .L_16)
	.align		4
.L_16:
        /*005c*/ 	.word	index@(.nv.constant0._Z12add_vec_cudaPiS_S_)
        /*0060*/ 	.short	0x0380
        /*0062*/ 	.short	0x0018


	//----- nvinfo : EIATTR_SW_WAR
	.align		4
.L_17:
        /*0064*/ 	.byte	0x04, 0x36
        /*0066*/ 	.short	(.L_19 - .L_18)
.L_18:
        /*0068*/ 	.word	0x00000008
.L_19:


//--------------------- .nv.callgraph             --------------------------
	.section	.nv.callgraph,"",@"SHT_CUDA_CALLGRAPH"
	.align	4
	.sectionentsize	8
	.align		4
        /*0000*/ 	.word	0x00000000
	.align		4
        /*0004*/ 	.word	0xffffffff
	.align		4
        /*0008*/ 	.word	0x00000000
	.align		4
        /*000c*/ 	.word	0xfffffffe
	.align		4
        /*0010*/ 	.word	0x00000000
	.align		4
        /*0014*/ 	.word	0xfffffffd
	.align		4
        /*0018*/ 	.word	0x00000000
	.align		4
        /*001c*/ 	.word	0xfffffffc


//--------------------- .text._Z12add_vec_cudaPiS_S_ --------------------------
	.section	.text._Z12add_vec_cudaPiS_S_,"ax",@progbits
	.align	128
        .global         _Z12add_vec_cudaPiS_S_
        .type           _Z12add_vec_cudaPiS_S_,@function
        .size           _Z12add_vec_cudaPiS_S_,(.L_x_1 - _Z12add_vec_cudaPiS_S_)
        .other          _Z12add_vec_cudaPiS_S_,@"STO_CUDA_ENTRY STV_DEFAULT"
_Z12add_vec_cudaPiS_S_:
.text._Z12add_vec_cudaPiS_S_:
[----:B------:R-:W-:Y:S01]  /*0000*/  LDC R1, c[0x0][0x37c] ;  /* 0x0000df00ff017b82 */ /* 0x000fe20000000800 */
[----:B------:R-:W0:Y:S01]  /*0010*/  S2R R9, SR_CTAID.X ;  /* 0x0000000000097919 */ /* 0x000e220000002500 */
[----:B------:R-:W0:Y:S01]  /*0020*/  LDCU UR4, c[0x0][0x360] ;  /* 0x00006c00ff0477ac */ /* 0x000e220008000800 */
[----:B------:R-:W0:Y:S02]  /*0030*/  S2R R0, SR_TID.X ;  /* 0x0000000000007919 */ /* 0x000e240000002100 */
[----:B0-----:R-:W-:-:S05]  /*0040*/  IMAD R9, R9, UR4, R0 ;  /* 0x0000000409097c24 */ /* 0x001fca000f8e0200 */
[----:B------:R-:W-:-:S13]  /*0050*/  ISETP.GT.AND P0, PT, R9, 0x63, PT ;  /* 0x000000630900780c */ /* 0x000fda0003f04270 */
[----:B------:R-:W-:Y:S05]  /*0060*/  @P0 EXIT ;  /* 0x000000000000094d */ /* 0x000fea0003800000 */
[----:B------:R-:W0:Y:S01]  /*0070*/  LDC.64 R2, c[0x0][0x380] ;  /* 0x0000e000ff027b82 */ /* 0x000e220000000a00 */
[----:B------:R-:W1:Y:S07]  /*0080*/  LDCU.64 UR4, c[0x0][0x358] ;  /* 0x00006b00ff0477ac */ /* 0x000e6e0008000a00 */
[----:B------:R-:W2:Y:S08]  /*0090*/  LDC.64 R4, c[0x0][0x388] ;  /* 0x0000e200ff047b82 */ /* 0x000eb00000000a00 */
[----:B------:R-:W3:Y:S01]  /*00a0*/  LDC.64 R6, c[0x0][0x390] ;  /* 0x0000e400ff067b82 */ /* 0x000ee20000000a00 */
[----:B0-----:R-:W-:-:S06]  /*00b0*/  IMAD.WIDE R2, R9, 0x4, R2 ;  /* 0x0000000409027825 */ /* 0x001fcc00078e0202 */
[----:B-1----:R-:W4:Y:S01]  /*00c0*/  LDG.E R2, desc[UR4][R2.64] ;  /* 0x0000000402027981 */ /* 0x002f22000c1e1900 */
[----:B--2---:R-:W-:-:S06]  /*00d0*/  IMAD.WIDE R4, R9, 0x4, R4 ;  /* 0x0000000409047825 */ /* 0x004fcc00078e0204 */
[----:B------:R-:W4:Y:S01]  /*00e0*/  LDG.E R5, desc[UR4][R4.64] ;  /* 0x0000000404057981 */ /* 0x000f22000c1e1900 */
[----:B---3--:R-:W-:Y:S01]  /*00f0*/  IMAD.WIDE R6, R9, 0x4, R6 ;  /* 0x0000000409067825 */ /* 0x008fe200078e0206 */
[----:B----4-:R-:W-:-:S05]  /*0100*/  IADD3 R9, PT, PT, R2, R5, RZ ;  /* 0x0000000502097210 */ /* 0x010fca0007ffe0ff */
[----:B------:R-:W-:Y:S01]  /*0110*/  STG.E desc[UR4][R6.64], R9 ;  /* 0x0000000906007986 */ /* 0x000fe2000c101904 */
[----:B------:R-:W-:Y:S05]  /*0120*/  EXIT ;  /* 0x000000000000794d */ /* 0x000fea0003800000 */
.L_x_0:
[----:B------:R-:W-:-:S00]  /*0130*/  BRA `(.L_x_0) ;  /* 0xfffffffc00fc7947 */ /* 0x000fc0000383ffff */
[----:B------:R-:W-:-:S00]  /*0140*/  NOP ;  /* 0x0000000000007918 */ /* 0x000fc00000000000 */
        /* <DEDUP_REMOVED lines=11> */
.L_x_1:


//--------------------- .nv.shared.reserved.0     --------------------------
	.section	.nv.shared.reserved.0,"aw",@nobits
	.weak		__nv_reservedSMEM_offset_0_alias
	.size		__nv_reservedSMEM_offset_0_alias, 0, 64
	.other		__nv_reservedSMEM_offset_0_alias,@"STO_CUDA_RESERVED_SHARED STV_DEFAULT"
__nv_reservedSMEM_offset_0_alias:
	.zero		0
	.zero		64


//--------------------- .nv.constant0._Z12add_vec_cudaPiS_S_ --------------------------
	.section	.nv.constant0._Z12add_vec_cudaPiS_S_,"a",@progbits
	.sectionflags	@""
	.align	4
.nv.constant0._Z12add_vec_cudaPiS_S_:
	.zero		920


//--------------------- SYMBOLS --------------------------

	.type		.nv.reservedSmem.offset0,@object
	.size		.nv.reservedSmem.offset0,0x4
